	.headerflags	@"EF_CUDA_TEXMODE_UNIFIED EF_CUDA_64BIT_ADDRESS EF_CUDA_ACCELERATORS EF_CUDA_SM90 EF_CUDA_VIRTUAL_SM(EF_CUDA_SM90)"
	.elftype	@"ET_EXEC"


//--------------------- .nv.info                  --------------------------
	.section	.nv.info,"",@"SHT_CUDA_INFO"
	.align	4


	//----- nvinfo : EIATTR_REGCOUNT
	.align		4
        /*0000*/ 	.byte	0x04, 0x2f
        /*0002*/ 	.short	(.L_1 - .L_0)
	.align		4
.L_0:
        /*0004*/ 	.word	index@(triton_poi_fused__to_copy_0)
        /*0008*/ 	.word	0x00000014


	//----- nvinfo : EIATTR_MIN_STACK_SIZE
	.align		4
.L_1:
        /*000c*/ 	.byte	0x04, 0x12
        /*000e*/ 	.short	(.L_3 - .L_2)
	.align		4
.L_2:
        /*0010*/ 	.word	index@(triton_poi_fused__to_copy_0)
        /*0014*/ 	.word	0x00000000


	//----- nvinfo : EIATTR_FRAME_SIZE
	.align		4
.L_3:
        /*0018*/ 	.byte	0x04, 0x11
        /*001a*/ 	.short	(.L_5 - .L_4)
	.align		4
.L_4:
        /*001c*/ 	.word	index@(triton_poi_fused__to_copy_0)
        /*0020*/ 	.word	0x00000000


	//----- nvinfo : EIATTR_MIN_STACK_SIZE
	.align		4
.L_5:
        /*0024*/ 	.byte	0x04, 0x12
        /*0026*/ 	.short	(.L_7 - .L_6)
	.align		4
.L_6:
        /*0028*/ 	.word	index@(triton_poi_fused__to_copy_0)
        /*002c*/ 	.word	0x00000000
.L_7:


//--------------------- .nv.info.triton_poi_fused__to_copy_0 --------------------------
	.section	.nv.info.triton_poi_fused__to_copy_0,"",@"SHT_CUDA_INFO"
	.sectionflags	@""
	.align	4


	//----- nvinfo : EIATTR_CUDA_API_VERSION
	.align		4
        /*0000*/ 	.byte	0x04, 0x37
        /*0002*/ 	.short	(.L_9 - .L_8)
.L_8:
        /*0004*/ 	.word	0x0000007c


	//----- nvinfo : EIATTR_KPARAM_INFO
	.align		4
.L_9:
        /*0008*/ 	.byte	0x04, 0x17
        /*000a*/ 	.short	(.L_11 - .L_10)
.L_10:
        /*000c*/ 	.word	0x00000000
        /*0010*/ 	.short	0x0002
        /*0012*/ 	.short	0x0010
        /*0014*/ 	.byte	0x00, 0xf0, 0x11, 0x00


	//----- nvinfo : EIATTR_KPARAM_INFO
	.align		4
.L_11:
        /*0018*/ 	.byte	0x04, 0x17
        /*001a*/ 	.short	(.L_13 - .L_12)
.L_12:
        /*001c*/ 	.word	0x00000000
        /*0020*/ 	.short	0x0001
        /*0022*/ 	.short	0x0008
        /*0024*/ 	.byte	0x00, 0xf4, 0x21, 0x00


	//----- nvinfo : EIATTR_KPARAM_INFO
	.align		4
.L_13:
        /*0028*/ 	.byte	0x04, 0x17
        /*002a*/ 	.short	(.L_15 - .L_14)
.L_14:
        /*002c*/ 	.word	0x00000000
        /*0030*/ 	.short	0x0000
        /*0032*/ 	.short	0x0000
        /*0034*/ 	.byte	0x00, 0xf4, 0x21, 0x00


	//----- nvinfo : EIATTR_SPARSE_MMA_MASK
	.align		4
.L_15:
        /*0038*/ 	.byte	0x03, 0x50
        /*003a*/ 	.short	0x0000


	//----- nvinfo : EIATTR_MAXREG_COUNT
	.align		4
        /*003c*/ 	.byte	0x03, 0x1b
        /*003e*/ 	.short	0x00ff


	//----- nvinfo : EIATTR_EXIT_INSTR_OFFSETS
	.align		4
        /*0040*/ 	.byte	0x04, 0x1c
        /*0042*/ 	.short	(.L_17 - .L_16)


	//   ....[0]....
.L_16:
        /*0044*/ 	.word	0x00000300


	//   ....[1]....
        /*0048*/ 	.word	0x00000360


	//----- nvinfo : EIATTR_REQNTID
	.align		4
.L_17:
        /*004c*/ 	.byte	0x04, 0x10
        /*004e*/ 	.short	(.L_19 - .L_18)
.L_18:
        /*0050*/ 	.word	0x00000080
        /*0054*/ 	.word	0x00000001
        /*0058*/ 	.word	0x00000001


	//----- nvinfo : EIATTR_CBANK_PARAM_SIZE
	.align		4
.L_19:
        /*005c*/ 	.byte	0x03, 0x19
        /*005e*/ 	.short	0x0014


	//----- nvinfo : EIATTR_PARAM_CBANK
	.align		4
        /*0060*/ 	.byte	0x04, 0x0a
        /*0062*/ 	.short	(.L_21 - .L_20)
	.align		4
.L_20:
        /*0064*/ 	.word	index@(.nv.constant0.triton_poi_fused__to_copy_0)
        /*0068*/ 	.short	0x0210
        /*006a*/ 	.short	0x0014


	//----- nvinfo : EIATTR_SW_WAR
	.align		4
.L_21:
        /*006c*/ 	.byte	0x04, 0x36
        /*006e*/ 	.short	(.L_23 - .L_22)
.L_22:
        /*0070*/ 	.word	0x00000008
.L_23:


//--------------------- .nv.callgraph             --------------------------
	.section	.nv.callgraph,"",@"SHT_CUDA_CALLGRAPH"
	.align	4
	.sectionentsize	8
	.align		4
        /*0000*/ 	.word	0x00000000
	.align		4
        /*0004*/ 	.word	0xffffffff
	.align		4
        /*0008*/ 	.word	0x00000000
	.align		4
        /*000c*/ 	.word	0xfffffffe
	.align		4
        /*0010*/ 	.word	0x00000000
	.align		4
        /*0014*/ 	.word	0xfffffffd
	.align		4
        /*0018*/ 	.word	0x00000000
	.align		4
        /*001c*/ 	.word	0xfffffffc


//--------------------- .text.triton_poi_fused__to_copy_0 --------------------------
	.section	.text.triton_poi_fused__to_copy_0,"ax",@progbits
	.align	128
        .global         triton_poi_fused__to_copy_0
        .type           triton_poi_fused__to_copy_0,@function
        .size           triton_poi_fused__to_copy_0,(.L_x_1 - triton_poi_fused__to_copy_0)
        .other          triton_poi_fused__to_copy_0,@"STO_CUDA_ENTRY STV_DEFAULT"
triton_poi_fused__to_copy_0:
.text.triton_poi_fused__to_copy_0:
[----:B------:R-:W0:Y:S02]  /*0000*/  LDC R1, c[0x0][0x28] ;  /* 0x00000a00ff017b82 */ /* 0x000e240000000800 */
[----:B------:R-:W1:Y:S01]  /*0010*/  S2R R0, SR_TID.X ;  /* 0x0000000000007919 */ /* 0x000e620000002100 */
[----:B------:R-:W-:Y:S01]  /*0020*/  ULDC.64 UR4, c[0x0][0x208] ;  /* 0x0000820000047ab9 */ /* 0x000fe20000000a00 */
[----:B------:R-:W2:Y:S01]  /*0030*/  S2R R3, SR_CTAID.X ;  /* 0x0000000000037919 */ /* 0x000ea20000002500 */
[----:B-1----:R-:W-:-:S05]  /*0040*/  IMAD.SHL.U32 R0, R0, 0x2, RZ ;  /* 0x0000000200007824 */ /* 0x002fca00078e00ff */
[----:B------:R-:W-:-:S05]  /*0050*/  LOP3.LUT R0, R0, 0xfe, RZ, 0xc0, !PT ;  /* 0x000000fe00007812 */ /* 0x000fca00078ec0ff */
[----:B--2---:R-:W-:Y:S02]  /*0060*/  IMAD R0, R3, 0x100, R0 ;  /* 0x0000010003007824 */ /* 0x004fe400078e0200 */
[----:B------:R-:W1:Y:S03]  /*0070*/  LDC.64 R2, c[0x0][0x210] ;  /* 0x00008400ff027b82 */ /* 0x000e660000000a00 */
[----:B------:R-:W-:Y:S02]  /*0080*/  SHF.R.S32.HI R5, RZ, 0x1f, R0 ;  /* 0x0000001fff057819 */ /* 0x000fe40000011400 */
[----:B------:R-:W-:Y:S02]  /*0090*/  ISETP.GE.AND P0, PT, R0, 0x100, PT ;  /* 0x000001000000780c */ /* 0x000fe40003f06270 */
[----:B------:R-:W-:-:S05]  /*00a0*/  LEA.HI R5, R5, R0, RZ, 0x4 ;  /* 0x0000000005057211 */ /* 0x000fca00078f20ff */
[C---:B------:R-:W-:Y:S01]  /*00b0*/  IMAD.SHL.U32 R4, R5.reuse, 0x4, RZ ;  /* 0x0000000405047824 */ /* 0x040fe200078e00ff */
[----:B------:R-:W-:-:S04]  /*00c0*/  LOP3.LUT R5, R5, 0xfffffff0, RZ, 0xc0, !PT ;  /* 0xfffffff005057812 */ /* 0x000fc800078ec0ff */
[----:B------:R-:W-:-:S04]  /*00d0*/  LOP3.LUT R4, R4, 0xffffffc0, RZ, 0xc0, !PT ;  /* 0xffffffc004047812 */ /* 0x000fc800078ec0ff */
[----:B------:R-:W-:Y:S02]  /*00e0*/  IADD3 R13, R4, R0, -R5 ;  /* 0x00000000040d7210 */ /* 0x000fe40007ffe805 */
[----:B------:R-:W-:-:S03]  /*00f0*/  CS2R R4, SRZ ;  /* 0x0000000000047805 */ /* 0x000fc6000001ff00 */
[----:B-1----:R-:W-:Y:S01]  /*0100*/  IMAD.WIDE R6, R13, 0x4, R2 ;  /* 0x000000040d067825 */ /* 0x002fe200078e0202 */
[----:B------:R-:W-:-:S03]  /*0110*/  CS2R R14, SRZ ;  /* 0x00000000000e7805 */ /* 0x000fc6000001ff00 */
[C---:B------:R-:W-:Y:S01]  /*0120*/  VIADD R9, R13.reuse, 0x10 ;  /* 0x000000100d097836 */ /* 0x040fe20000000000 */
[----:B------:R1:W2:Y:S01]  /*0130*/  @!P0 LDG.E.64 R4, desc[UR4][R6.64] ;  /* 0x0000000406048981 */ /* 0x0002a2000c1e1b00 */
[----:B------:R-:W-:Y:S02]  /*0140*/  VIADD R11, R13, 0x20 ;  /* 0x000000200d0b7836 */ /* 0x000fe40000000000 */
[----:B------:R-:W-:Y:S01]  /*0150*/  IMAD.WIDE R8, R9, 0x4, R2 ;  /* 0x0000000409087825 */ /* 0x000fe200078e0202 */
[----:B------:R-:W-:-:S04]  /*0160*/  CS2R R16, SRZ ;  /* 0x0000000000107805 */ /* 0x000fc8000001ff00 */
[----:B------:R-:W3:Y:S01]  /*0170*/  @!P0 LDG.E.64 R14, desc[UR4][R8.64] ;  /* 0x00000004080e8981 */ /* 0x000ee2000c1e1b00 */
[----:B------:R-:W-:-:S05]  /*0180*/  IMAD.WIDE R10, R11, 0x4, R2 ;  /* 0x000000040b0a7825 */ /* 0x000fca00078e0202 */
[----:B------:R-:W4:Y:S01]  /*0190*/  @!P0 LDG.E.64 R16, desc[UR4][R10.64] ;  /* 0x000000040a108981 */ /* 0x000f22000c1e1b00 */
[----:B------:R-:W-:Y:S01]  /*01a0*/  VIADD R13, R13, 0x30 ;  /* 0x000000300d0d7836 */ /* 0x000fe20000000000 */
[----:B-1----:R-:W-:-:S03]  /*01b0*/  CS2R R6, SRZ ;  /* 0x0000000000067805 */ /* 0x002fc6000001ff00 */
[----:B------:R-:W-:-:S05]  /*01c0*/  IMAD.WIDE R2, R13, 0x4, R2 ;  /* 0x000000040d027825 */ /* 0x000fca00078e0202 */
[----:B------:R1:W5:Y:S02]  /*01d0*/  @!P0 LDG.E.64 R6, desc[UR4][R2.64] ;  /* 0x0000000402068981 */ /* 0x000364000c1e1b00 */
[----:B-1----:R-:W1:Y:S01]  /*01e0*/  LDC.64 R2, c[0x0][0x218] ;  /* 0x00008600ff027b82 */ /* 0x002e620000000a00 */
[C---:B--2---:R-:W-:Y:S02]  /*01f0*/  FSETP.NAN.AND P3, PT, R4.reuse, R4, PT ;  /* 0x000000040400720b */ /* 0x044fe40003f68000 */
[----:B------:R-:W-:Y:S02]  /*0200*/  FSETP.NAN.AND P2, PT, R5, R5, PT ;  /* 0x000000050500720b */ /* 0x000fe40003f48000 */
[----:B---3--:R-:W-:-:S09]  /*0210*/  FSETP.GT.AND P1, PT, R4, R14, PT ;  /* 0x0000000e0400720b */ /* 0x008fd20003f24000 */
[----:B------:R-:W-:Y:S02]  /*0220*/  @!P3 FSEL R4, R4, R14, P1 ;  /* 0x0000000e0404b208 */ /* 0x000fe40000800000 */
[CC--:B------:R-:W-:Y:S02]  /*0230*/  FSETP.GT.AND P3, PT, R5.reuse, R15.reuse, PT ;  /* 0x0000000f0500720b */ /* 0x0c0fe40003f64000 */
[C---:B----4-:R-:W-:Y:S02]  /*0240*/  FSETP.GT.AND P1, PT, R4.reuse, R16, PT ;  /* 0x000000100400720b */ /* 0x050fe40003f24000 */
[----:B------:R-:W-:Y:S02]  /*0250*/  @!P2 FSEL R5, R5, R15, P3 ;  /* 0x0000000f0505a208 */ /* 0x000fe40001800000 */
[----:B------:R-:W-:Y:S02]  /*0260*/  FSETP.NAN.AND P3, PT, R4, R4, PT ;  /* 0x000000040400720b */ /* 0x000fe40003f68000 */
[----:B------:R-:W-:-:S07]  /*0270*/  FSETP.GT.AND P2, PT, R5, R17, PT ;  /* 0x000000110500720b */ /* 0x000fce0003f44000 */
[----:B------:R-:W-:Y:S02]  /*0280*/  @!P1 FSEL R4, R4, R16, P3 ;  /* 0x0000001004049208 */ /* 0x000fe40001800000 */
[C---:B------:R-:W-:Y:S02]  /*0290*/  FSETP.NAN.AND P3, PT, R5.reuse, R5, PT ;  /* 0x000000050500720b */ /* 0x040fe40003f68000 */
[C---:B-----5:R-:W-:Y:S02]  /*02a0*/  FSETP.GT.AND P1, PT, R4.reuse, R6, PT ;  /* 0x000000060400720b */ /* 0x060fe40003f24000 */
[----:B------:R-:W-:Y:S02]  /*02b0*/  @!P2 FSEL R5, R5, R17, P3 ;  /* 0x000000110505a208 */ /* 0x000fe40001800000 */
[----:B------:R-:W-:Y:S02]  /*02c0*/  FSETP.NAN.AND P3, PT, R4, R4, PT ;  /* 0x000000040400720b */ /* 0x000fe40003f68000 */
[----:B------:R-:W-:-:S07]  /*02d0*/  FSETP.GT.AND P2, PT, R5, R7, PT ;  /* 0x000000070500720b */ /* 0x000fce0003f44000 */
[----:B------:R-:W-:Y:S02]  /*02e0*/  @!P1 FSEL R4, R4, R6, P3 ;  /* 0x0000000604049208 */ /* 0x000fe40001800000 */
[----:B------:R-:W-:Y:S01]  /*02f0*/  FSETP.NAN.AND P1, PT, R5, R5, PT ;  /* 0x000000050500720b */ /* 0x000fe20003f28000 */
[----:B-1----:R-:W-:-:S12]  /*0300*/  @P0 EXIT ;  /* 0x000000000000094d */ /* 0x002fd80003800000 */
[----:B------:R-:W-:Y:S01]  /*0310*/  @!P2 FSEL R5, R5, R7, P1 ;  /* 0x000000070505a208 */ /* 0x000fe20000800000 */
[----:B------:R-:W-:Y:S01]  /*0320*/  F2F.F64.F32 R8, R4 ;  /* 0x0000000400087310 */ /* 0x000fe20000201800 */
[----:B------:R-:W-:-:S07]  /*0330*/  IMAD.WIDE R2, R0, 0x8, R2 ;  /* 0x0000000800027825 */ /* 0x000fce00078e0202 */
[----:B------:R-:W0:Y:S02]  /*0340*/  F2F.F64.F32 R10, R5 ;  /* 0x00000005000a7310 */ /* 0x000e240000201800 */
[----:B0-----:R-:W-:Y:S01]  /*0350*/  STG.E.128 desc[UR4][R2.64], R8 ;  /* 0x0000000802007986 */ /* 0x001fe2000c101d04 */
[----:B------:R-:W-:Y:S05]  /*0360*/  EXIT ;  /* 0x000000000000794d */ /* 0x000fea0003800000 */
.L_x_0:
[----:B------:R-:W-:-:S00]  /*0370*/  BRA `(.L_x_0) ;  /* 0xfffffffc00fc7947 */ /* 0x000fc0000383ffff */
[----:B------:R-:W-:-:S00]  /*0380*/  NOP ;  /* 0x0000000000007918 */ /* 0x000fc00000000000 */
[----:B------:R-:W-:-:S00]  /*0390*/  NOP ;  /* 0x0000000000007918 */ /* 0x000fc00000000000 */
[----:B------:R-:W-:-:S00]  /*03a0*/  NOP ;  /* 0x0000000000007918 */ /* 0x000fc00000000000 */
[----:B------:R-:W-:-:S00]  /*03b0*/  NOP ;  /* 0x0000000000007918 */ /* 0x000fc00000000000 */
[----:B------:R-:W-:-:S00]  /*03c0*/  NOP ;  /* 0x0000000000007918 */ /* 0x000fc00000000000 */
[----:B------:R-:W-:-:S00]  /*03d0*/  NOP ;  /* 0x0000000000007918 */ /* 0x000fc00000000000 */
[----:B------:R-:W-:-:S00]  /*03e0*/  NOP ;  /* 0x0000000000007918 */ /* 0x000fc00000000000 */
[----:B------:R-:W-:-:S00]  /*03f0*/  NOP ;  /* 0x0000000000007918 */ /* 0x000fc00000000000 */
.L_x_1:


//--------------------- .nv.constant0.triton_poi_fused__to_copy_0 --------------------------
	.section	.nv.constant0.triton_poi_fused__to_copy_0,"a",@progbits
	.sectionflags	@""
	.align	4
.nv.constant0.triton_poi_fused__to_copy_0:
	.zero		548
